//
// Generated by NVIDIA NVVM Compiler
//
// Compiler Build ID: CL-36424714
// Cuda compilation tools, release 13.0, V13.0.88
// Based on NVVM 20.0.0
//

.version 9.0
.target sm_100
.address_size 64

	// .globl	_Z10vecaddUse1PdS_S_i

.visible .entry _Z10vecaddUse1PdS_S_i(
	.param .u64 .ptr .align 1 _Z10vecaddUse1PdS_S_i_param_0,
	.param .u64 .ptr .align 1 _Z10vecaddUse1PdS_S_i_param_1,
	.param .u64 .ptr .align 1 _Z10vecaddUse1PdS_S_i_param_2,
	.param .u32 _Z10vecaddUse1PdS_S_i_param_3
)
{
	.reg .pred 	%p<2>;
	.reg .b32 	%r<6>;
	.reg .b64 	%rd<11>;
	.reg .b64 	%fd<4>;

	ld.param.u64 	%rd1, [_Z10vecaddUse1PdS_S_i_param_0];
	ld.param.u64 	%rd2, [_Z10vecaddUse1PdS_S_i_param_1];
	ld.param.u64 	%rd3, [_Z10vecaddUse1PdS_S_i_param_2];
	ld.param.u32 	%r2, [_Z10vecaddUse1PdS_S_i_param_3];
	mov.u32 	%r3, %ntid.x;
	mov.u32 	%r4, %ctaid.x;
	mov.u32 	%r5, %tid.x;
	mad.lo.s32 	%r1, %r3, %r4, %r5;
	setp.ge.s32 	%p1, %r1, %r2;
	@%p1 bra 	$L__BB0_2;
	cvta.to.global.u64 	%rd4, %rd1;
	cvta.to.global.u64 	%rd5, %rd2;
	cvta.to.global.u64 	%rd6, %rd3;
	mul.wide.s32 	%rd7, %r1, 8;
	add.s64 	%rd8, %rd4, %rd7;
	ld.global.f64 	%fd1, [%rd8];
	add.s64 	%rd9, %rd5, %rd7;
	ld.global.f64 	%fd2, [%rd9];
	add.f64 	%fd3, %fd1, %fd2;
	add.s64 	%rd10, %rd6, %rd7;
	st.global.f64 	[%rd10], %fd3;
$L__BB0_2:
	ret;

}
	// .globl	_Z10vecaddUse2PdS_S_i
.visible .entry _Z10vecaddUse2PdS_S_i(
	.param .u64 .ptr .align 1 _Z10vecaddUse2PdS_S_i_param_0,
	.param .u64 .ptr .align 1 _Z10vecaddUse2PdS_S_i_param_1,
	.param .u64 .ptr .align 1 _Z10vecaddUse2PdS_S_i_param_2,
	.param .u32 _Z10vecaddUse2PdS_S_i_param_3
)
{
	.reg .pred 	%p<2>;
	.reg .b32 	%r<6>;
	.reg .b64 	%rd<11>;
	.reg .b64 	%fd<4>;

	ld.param.u64 	%rd1, [_Z10vecaddUse2PdS_S_i_param_0];
	ld.param.u64 	%rd2, [_Z10vecaddUse2PdS_S_i_param_1];
	ld.param.u64 	%rd3, [_Z10vecaddUse2PdS_S_i_param_2];
	ld.param.u32 	%r2, [_Z10vecaddUse2PdS_S_i_param_3];
	mov.u32 	%r3, %ntid.x;
	mov.u32 	%r4, %ctaid.x;
	mov.u32 	%r5, %tid.x;
	mad.lo.s32 	%r1, %r3, %r4, %r5;
	setp.ge.s32 	%p1, %r1, %r2;
	@%p1 bra 	$L__BB1_2;
	cvta.to.global.u64 	%rd4, %rd1;
	cvta.to.global.u64 	%rd5, %rd2;
	cvta.to.global.u64 	%rd6, %rd3;
	mul.wide.s32 	%rd7, %r1, 8;
	add.s64 	%rd8, %rd4, %rd7;
	ld.global.f64 	%fd1, [%rd8];
	add.s64 	%rd9, %rd5, %rd7;
	ld.global.f64 	%fd2, [%rd9];
	add.s64 	%rd10, %rd6, %rd7;
	add.f64 	%fd3, %fd1, %fd2;
	st.global.f64 	[%rd10], %fd3;
$L__BB1_2:
	ret;

}
	// .globl	_Z10vecaddUse3PdS_S_i
.visible .entry _Z10vecaddUse3PdS_S_i(
	.param .u64 .ptr .align 1 _Z10vecaddUse3PdS_S_i_param_0,
	.param .u64 .ptr .align 1 _Z10vecaddUse3PdS_S_i_param_1,
	.param .u64 .ptr .align 1 _Z10vecaddUse3PdS_S_i_param_2,
	.param .u32 _Z10vecaddUse3PdS_S_i_param_3
)
{
	.reg .pred 	%p<2>;
	.reg .b32 	%r<6>;
	.reg .b64 	%rd<11>;
	.reg .b64 	%fd<4>;

	ld.param.u64 	%rd1, [_Z10vecaddUse3PdS_S_i_param_0];
	ld.param.u64 	%rd2, [_Z10vecaddUse3PdS_S_i_param_1];
	ld.param.u64 	%rd3, [_Z10vecaddUse3PdS_S_i_param_2];
	ld.param.u32 	%r2, [_Z10vecaddUse3PdS_S_i_param_3];
	mov.u32 	%r3, %ntid.x;
	mov.u32 	%r4, %ctaid.x;
	mov.u32 	%r5, %tid.x;
	mad.lo.s32 	%r1, %r3, %r4, %r5;
	setp.ge.s32 	%p1, %r1, %r2;
	@%p1 bra 	$L__BB2_2;
	cvta.to.global.u64 	%rd4, %rd1;
	cvta.to.global.u64 	%rd5, %rd2;
	cvta.to.global.u64 	%rd6, %rd3;
	mul.wide.s32 	%rd7, %r1, 8;
	add.s64 	%rd8, %rd4, %rd7;
	ld.global.f64 	%fd1, [%rd8];
	add.s64 	%rd9, %rd5, %rd7;
	ld.global.f64 	%fd2, [%rd9];
	add.s64 	%rd10, %rd6, %rd7;
	add.f64 	%fd3, %fd1, %fd2;
	st.global.f64 	[%rd10], %fd3;
$L__BB2_2:
	ret;

}


// ===== COMPILED SASS (sm_100) =====

	.target	sm_100

	.elftype	@"ET_EXEC"


//--------------------- .note.nv.tkinfo           --------------------------
	.section	.note.nv.tkinfo,"",@"SHT_NOTE"
	.sectionflags	@"SHF_NOTE_NV_TKINFO"
	.tkinfo
        /*0018*/ 	.word	0x00000002
        /*0030*/ 	.string	""
        /*0030*/ 	.string	"ptxas"
        /*0030*/ 	.string	"Cuda compilation tools, release 13.0, V13.0.88"
        /*0030*/ 	.string	"Build cuda_13.0.r13.0/compiler.36424714_0"
        /*0030*/ 	.string	"-arch sm_100 -m 64 "



//--------------------- .note.nv.cuinfo           --------------------------
	.section	.note.nv.cuinfo,"",@"SHT_NOTE"
	.sectionflags	@"SHF_NOTE_NV_CUINFO"
        /*0018*/ 	.short	0x0002
        /*001a*/ 	.short	0x0064
        /*001c*/ 	.short	0x0082
	.zero		2


//--------------------- .nv.info                  --------------------------
	.section	.nv.info,"",@"SHT_CUDA_INFO"
	.align	4


	//----- nvinfo : EIATTR_REGCOUNT
	.align		4
        /*0000*/ 	.byte	0x04, 0x2f
        /*0002*/ 	.short	(.L_1 - .L_0)
	.align		4
.L_0:
        /*0004*/ 	.word	index@(_Z10vecaddUse1PdS_S_i)
        /*0008*/ 	.word	0x0000000e


	//----- nvinfo : EIATTR_FRAME_SIZE
	.align		4
.L_1:
        /*000c*/ 	.byte	0x04, 0x11
        /*000e*/ 	.short	(.L_3 - .L_2)
	.align		4
.L_2:
        /*0010*/ 	.word	index@(_Z10vecaddUse1PdS_S_i)
        /*0014*/ 	.word	0x00000000


	//----- nvinfo : EIATTR_REGCOUNT
	.align		4
.L_3:
        /*0018*/ 	.byte	0x04, 0x2f
        /*001a*/ 	.short	(.L_5 - .L_4)
	.align		4
.L_4:
        /*001c*/ 	.word	index@(_Z10vecaddUse2PdS_S_i)
        /*0020*/ 	.word	0x0000000e


	//----- nvinfo : EIATTR_FRAME_SIZE
	.align		4
.L_5:
        /*0024*/ 	.byte	0x04, 0x11
        /*0026*/ 	.short	(.L_7 - .L_6)
	.align		4
.L_6:
        /*0028*/ 	.word	index@(_Z10vecaddUse2PdS_S_i)
        /*002c*/ 	.word	0x00000000


	//----- nvinfo : EIATTR_REGCOUNT
	.align		4
.L_7:
        /*0030*/ 	.byte	0x04, 0x2f
        /*0032*/ 	.short	(.L_9 - .L_8)
	.align		4
.L_8:
        /*0034*/ 	.word	index@(_Z10vecaddUse3PdS_S_i)
        /*0038*/ 	.word	0x0000000e


	//----- nvinfo : EIATTR_FRAME_SIZE
	.align		4
.L_9:
        /*003c*/ 	.byte	0x04, 0x11
        /*003e*/ 	.short	(.L_11 - .L_10)
	.align		4
.L_10:
        /*0040*/ 	.word	index@(_Z10vecaddUse3PdS_S_i)
        /*0044*/ 	.word	0x00000000


	//----- nvinfo : EIATTR_MIN_STACK_SIZE
	.align		4
.L_11:
        /*0048*/ 	.byte	0x04, 0x12
        /*004a*/ 	.short	(.L_13 - .L_12)
	.align		4
.L_12:
        /*004c*/ 	.word	index@(_Z10vecaddUse3PdS_S_i)
        /*0050*/ 	.word	0x00000000


	//----- nvinfo : EIATTR_MIN_STACK_SIZE
	.align		4
.L_13:
        /*0054*/ 	.byte	0x04, 0x12
        /*0056*/ 	.short	(.L_15 - .L_14)
	.align		4
.L_14:
        /*0058*/ 	.word	index@(_Z10vecaddUse2PdS_S_i)
        /*005c*/ 	.word	0x00000000


	//----- nvinfo : EIATTR_MIN_STACK_SIZE
	.align		4
.L_15:
        /*0060*/ 	.byte	0x04, 0x12
        /*0062*/ 	.short	(.L_17 - .L_16)
	.align		4
.L_16:
        /*0064*/ 	.word	index@(_Z10vecaddUse1PdS_S_i)
        /*0068*/ 	.word	0x00000000
.L_17:


//--------------------- .nv.compat                --------------------------
	.section	.nv.compat,"",@"SHT_CUDA_COMPAT_INFO"
	.align	4
        /*0000*/ 	.byte	0x02, 0x09, 0x00, 0x00, 0x02, 0x02, 0x01, 0x00, 0x02, 0x05, 0x05, 0x00, 0x03, 0x07, 0x01, 0x01
        /*0010*/ 	.byte	0x02, 0x03, 0x00, 0x00, 0x02, 0x06, 0x01, 0x00, 0x04, 0x0b, 0x08, 0x00, 0x01, 0x00, 0x00, 0x00
        /*0020*/ 	.byte	0x00, 0x00, 0x00, 0x00


//--------------------- .nv.info._Z10vecaddUse3PdS_S_i --------------------------
	.section	.nv.info._Z10vecaddUse3PdS_S_i,"",@"SHT_CUDA_INFO"
	.sectionflags	@""
	.align	4


	//----- nvinfo : EIATTR_CUDA_API_VERSION
	.align		4
        /*0000*/ 	.byte	0x04, 0x37
        /*0002*/ 	.short	(.L_19 - .L_18)
.L_18:
        /*0004*/ 	.word	0x00000082


	//----- nvinfo : EIATTR_KPARAM_INFO
	.align		4
.L_19:
        /*0008*/ 	.byte	0x04, 0x17
        /*000a*/ 	.short	(.L_21 - .L_20)
.L_20:
        /*000c*/ 	.word	0x00000000
        /*0010*/ 	.short	0x0003
        /*0012*/ 	.short	0x0018
        /*0014*/ 	.byte	0x00, 0xf0, 0x11, 0x00


	//----- nvinfo : EIATTR_KPARAM_INFO
	.align		4
.L_21:
        /*0018*/ 	.byte	0x04, 0x17
        /*001a*/ 	.short	(.L_23 - .L_22)
.L_22:
        /*001c*/ 	.word	0x00000000
        /*0020*/ 	.short	0x0002
        /*0022*/ 	.short	0x0010
        /*0024*/ 	.byte	0x00, 0xf5, 0x21, 0x00


	//----- nvinfo : EIATTR_KPARAM_INFO
	.align		4
.L_23:
        /*0028*/ 	.byte	0x04, 0x17
        /*002a*/ 	.short	(.L_25 - .L_24)
.L_24:
        /*002c*/ 	.word	0x00000000
        /*0030*/ 	.short	0x0001
        /*0032*/ 	.short	0x0008
        /*0034*/ 	.byte	0x00, 0xf5, 0x21, 0x00


	//----- nvinfo : EIATTR_KPARAM_INFO
	.align		4
.L_25:
        /*0038*/ 	.byte	0x04, 0x17
        /*003a*/ 	.short	(.L_27 - .L_26)
.L_26:
        /*003c*/ 	.word	0x00000000
        /*0040*/ 	.short	0x0000
        /*0042*/ 	.short	0x0000
        /*0044*/ 	.byte	0x00, 0xf5, 0x21, 0x00


	//----- nvinfo : EIATTR_SPARSE_MMA_MASK
	.align		4
.L_27:
        /*0048*/ 	.byte	0x03, 0x50
        /*004a*/ 	.short	0x0000


	//----- nvinfo : EIATTR_MAXREG_COUNT
	.align		4
        /*004c*/ 	.byte	0x03, 0x1b
        /*004e*/ 	.short	0x00ff


	//----- nvinfo : EIATTR_MERCURY_ISA_VERSION
	.align		4
        /*0050*/ 	.byte	0x03, 0x5f
        /*0052*/ 	.short	0x0101


	//----- nvinfo : EIATTR_VRC_CTA_INIT_COUNT
	.align		4
        /*0054*/ 	.byte	0x02, 0x4a
	.zero		1
	.zero		1


	//----- nvinfo : EIATTR_EXIT_INSTR_OFFSETS
	.align		4
        /*0058*/ 	.byte	0x04, 0x1c
        /*005a*/ 	.short	(.L_29 - .L_28)


	//   ....[0]....
.L_28:
        /*005c*/ 	.word	0x00000070


	//   ....[1]....
        /*0060*/ 	.word	0x00000130


	//----- nvinfo : EIATTR_CBANK_PARAM_SIZE
	.align		4
.L_29:
        /*0064*/ 	.byte	0x03, 0x19
        /*0066*/ 	.short	0x001c


	//----- nvinfo : EIATTR_PARAM_CBANK
	.align		4
        /*0068*/ 	.byte	0x04, 0x0a
        /*006a*/ 	.short	(.L_31 - .L_30)
	.align		4
.L_30:
        /*006c*/ 	.word	index@(.nv.constant0._Z10vecaddUse3PdS_S_i)
        /*0070*/ 	.short	0x0380
        /*0072*/ 	.short	0x001c


	//----- nvinfo : EIATTR_SW_WAR
	.align		4
.L_31:
        /*0074*/ 	.byte	0x04, 0x36
        /*0076*/ 	.short	(.L_33 - .L_32)
.L_32:
        /*0078*/ 	.word	0x00000008
.L_33:


//--------------------- .nv.info._Z10vecaddUse2PdS_S_i --------------------------
	.section	.nv.info._Z10vecaddUse2PdS_S_i,"",@"SHT_CUDA_INFO"
	.sectionflags	@""
	.align	4


	//----- nvinfo : EIATTR_CUDA_API_VERSION
	.align		4
        /*0000*/ 	.byte	0x04, 0x37
        /*0002*/ 	.short	(.L_35 - .L_34)
.L_34:
        /*0004*/ 	.word	0x00000082


	//----- nvinfo : EIATTR_KPARAM_INFO
	.align		4
.L_35:
        /*0008*/ 	.byte	0x04, 0x17
        /*000a*/ 	.short	(.L_37 - .L_36)
.L_36:
        /*000c*/ 	.word	0x00000000
        /*0010*/ 	.short	0x0003
        /*0012*/ 	.short	0x0018
        /*0014*/ 	.byte	0x00, 0xf0, 0x11, 0x00


	//----- nvinfo : EIATTR_KPARAM_INFO
	.align		4
.L_37:
        /*0018*/ 	.byte	0x04, 0x17
        /*001a*/ 	.short	(.L_39 - .L_38)
.L_38:
        /*001c*/ 	.word	0x00000000
        /*0020*/ 	.short	0x0002
        /*0022*/ 	.short	0x0010
        /*0024*/ 	.byte	0x00, 0xf5, 0x21, 0x00


	//----- nvinfo : EIATTR_KPARAM_INFO
	.align		4
.L_39:
        /*0028*/ 	.byte	0x04, 0x17
        /*002a*/ 	.short	(.L_41 - .L_40)
.L_40:
        /*002c*/ 	.word	0x00000000
        /*0030*/ 	.short	0x0001
        /*0032*/ 	.short	0x0008
        /*0034*/ 	.byte	0x00, 0xf5, 0x21, 0x00


	//----- nvinfo : EIATTR_KPARAM_INFO
	.align		4
.L_41:
        /*0038*/ 	.byte	0x04, 0x17
        /*003a*/ 	.short	(.L_43 - .L_42)
.L_42:
        /*003c*/ 	.word	0x00000000
        /*0040*/ 	.short	0x0000
        /*0042*/ 	.short	0x0000
        /*0044*/ 	.byte	0x00, 0xf5, 0x21, 0x00


	//----- nvinfo : EIATTR_SPARSE_MMA_MASK
	.align		4
.L_43:
        /*0048*/ 	.byte	0x03, 0x50
        /*004a*/ 	.short	0x0000


	//----- nvinfo : EIATTR_MAXREG_COUNT
	.align		4
        /*004c*/ 	.byte	0x03, 0x1b
        /*004e*/ 	.short	0x00ff


	//----- nvinfo : EIATTR_MERCURY_ISA_VERSION
	.align		4
        /*0050*/ 	.byte	0x03, 0x5f
        /*0052*/ 	.short	0x0101


	//----- nvinfo : EIATTR_VRC_CTA_INIT_COUNT
	.align		4
        /*0054*/ 	.byte	0x02, 0x4a
	.zero		1
	.zero		1


	//----- nvinfo : EIATTR_EXIT_INSTR_OFFSETS
	.align		4
        /*0058*/ 	.byte	0x04, 0x1c
        /*005a*/ 	.short	(.L_45 - .L_44)


	//   ....[0]....
.L_44:
        /*005c*/ 	.word	0x00000070


	//   ....[1]....
        /*0060*/ 	.word	0x00000130


	//----- nvinfo : EIATTR_CBANK_PARAM_SIZE
	.align		4
.L_45:
        /*0064*/ 	.byte	0x03, 0x19
        /*0066*/ 	.short	0x001c


	//----- nvinfo : EIATTR_PARAM_CBANK
	.align		4
        /*0068*/ 	.byte	0x04, 0x0a
        /*006a*/ 	.short	(.L_47 - .L_46)
	.align		4
.L_46:
        /*006c*/ 	.word	index@(.nv.constant0._Z10vecaddUse2PdS_S_i)
        /*0070*/ 	.short	0x0380
        /*0072*/ 	.short	0x001c


	//----- nvinfo : EIATTR_SW_WAR
	.align		4
.L_47:
        /*0074*/ 	.byte	0x04, 0x36
        /*0076*/ 	.short	(.L_49 - .L_48)
.L_48:
        /*0078*/ 	.word	0x00000008
.L_49:


//--------------------- .nv.info._Z10vecaddUse1PdS_S_i --------------------------
	.section	.nv.info._Z10vecaddUse1PdS_S_i,"",@"SHT_CUDA_INFO"
	.sectionflags	@""
	.align	4


	//----- nvinfo : EIATTR_CUDA_API_VERSION
	.align		4
        /*0000*/ 	.byte	0x04, 0x37
        /*0002*/ 	.short	(.L_51 - .L_50)
.L_50:
        /*0004*/ 	.word	0x00000082


	//----- nvinfo : EIATTR_KPARAM_INFO
	.align		4
.L_51:
        /*0008*/ 	.byte	0x04, 0x17
        /*000a*/ 	.short	(.L_53 - .L_52)
.L_52:
        /*000c*/ 	.word	0x00000000
        /*0010*/ 	.short	0x0003
        /*0012*/ 	.short	0x0018
        /*0014*/ 	.byte	0x00, 0xf0, 0x11, 0x00


	//----- nvinfo : EIATTR_KPARAM_INFO
	.align		4
.L_53:
        /*0018*/ 	.byte	0x04, 0x17
        /*001a*/ 	.short	(.L_55 - .L_54)
.L_54:
        /*001c*/ 	.word	0x00000000
        /*0020*/ 	.short	0x0002
        /*0022*/ 	.short	0x0010
        /*0024*/ 	.byte	0x00, 0xf5, 0x21, 0x00


	//----- nvinfo : EIATTR_KPARAM_INFO
	.align		4
.L_55:
        /*0028*/ 	.byte	0x04, 0x17
        /*002a*/ 	.short	(.L_57 - .L_56)
.L_56:
        /*002c*/ 	.word	0x00000000
        /*0030*/ 	.short	0x0001
        /*0032*/ 	.short	0x0008
        /*0034*/ 	.byte	0x00, 0xf5, 0x21, 0x00


	//----- nvinfo : EIATTR_KPARAM_INFO
	.align		4
.L_57:
        /*0038*/ 	.byte	0x04, 0x17
        /*003a*/ 	.short	(.L_59 - .L_58)
.L_58:
        /*003c*/ 	.word	0x00000000
        /*0040*/ 	.short	0x0000
        /*0042*/ 	.short	0x0000
        /*0044*/ 	.byte	0x00, 0xf5, 0x21, 0x00


	//----- nvinfo : EIATTR_SPARSE_MMA_MASK
	.align		4
.L_59:
        /*0048*/ 	.byte	0x03, 0x50
        /*004a*/ 	.short	0x0000


	//----- nvinfo : EIATTR_MAXREG_COUNT
	.align		4
        /*004c*/ 	.byte	0x03, 0x1b
        /*004e*/ 	.short	0x00ff


	//----- nvinfo : EIATTR_MERCURY_ISA_VERSION
	.align		4
        /*0050*/ 	.byte	0x03, 0x5f
        /*0052*/ 	.short	0x0101


	//----- nvinfo : EIATTR_VRC_CTA_INIT_COUNT
	.align		4
        /*0054*/ 	.byte	0x02, 0x4a
	.zero		1
	.zero		1


	//----- nvinfo : EIATTR_EXIT_INSTR_OFFSETS
	.align		4
        /*0058*/ 	.byte	0x04, 0x1c
        /*005a*/ 	.short	(.L_61 - .L_60)


	//   ....[0]....
.L_60:
        /*005c*/ 	.word	0x00000070


	//   ....[1]....
        /*0060*/ 	.word	0x00000130


	//----- nvinfo : EIATTR_CBANK_PARAM_SIZE
	.align		4
.L_61:
        /*0064*/ 	.byte	0x03, 0x19
        /*0066*/ 	.short	0x001c


	//----- nvinfo : EIATTR_PARAM_CBANK
	.align		4
        /*0068*/ 	.byte	0x04, 0x0a
        /*006a*/ 	.short	(.L_63 - .L_62)
	.align		4
.L_62:
        /*006c*/ 	.word	index@(.nv.constant0._Z10vecaddUse1PdS_S_i)
        /*0070*/ 	.short	0x0380
        /*0072*/ 	.short	0x001c


	//----- nvinfo : EIATTR_SW_WAR
	.align		4
.L_63:
        /*0074*/ 	.byte	0x04, 0x36
        /*0076*/ 	.short	(.L_65 - .L_64)
.L_64:
        /*0078*/ 	.word	0x00000008
.L_65:


//--------------------- .nv.callgraph             --------------------------
	.section	.nv.callgraph,"",@"SHT_CUDA_CALLGRAPH"
	.align	4
	.sectionentsize	8
	.align		4
        /*0000*/ 	.word	0x00000000
	.align		4
        /*0004*/ 	.word	0xffffffff
	.align		4
        /*0008*/ 	.word	0x00000000
	.align		4
        /*000c*/ 	.word	0xfffffffe
	.align		4
        /*0010*/ 	.word	0x00000000
	.align		4
        /*0014*/ 	.word	0xfffffffd
	.align		4
        /*0018*/ 	.word	0x00000000
	.align		4
        /*001c*/ 	.word	0xfffffffc


//--------------------- .text._Z10vecaddUse3PdS_S_i --------------------------
	.section	.text._Z10vecaddUse3PdS_S_i,"ax",@progbits
	.align	128
        .global         _Z10vecaddUse3PdS_S_i
        .type           _Z10vecaddUse3PdS_S_i,@function
        .size           _Z10vecaddUse3PdS_S_i,(.L_x_3 - _Z10vecaddUse3PdS_S_i)
        .other          _Z10vecaddUse3PdS_S_i,@"STO_CUDA_ENTRY STV_DEFAULT"
_Z10vecaddUse3PdS_S_i:
.text._Z10vecaddUse3PdS_S_i:
[----:B------:R-:W-:Y:S01]  /*0000*/  LDC R1, c[0x0][0x37c] ;  /* 0x0000df00ff017b82 */ /* 0x000fe20000000800 */
[----:B------:R-:W0:Y:S01]  /*0010*/  S2R R11, SR_CTAID.X ;  /* 0x00000000000b7919 */ /* 0x000e220000002500 */
[----:B------:R-:W0:Y:S01]  /*0020*/  LDCU UR4, c[0x0][0x360] ;  /* 0x00006c00ff0477ac */ /* 0x000e220008000800 */
[----:B------:R-:W0:Y:S01]  /*0030*/  S2R R0, SR_TID.X ;  /* 0x0000000000007919 */ /* 0x000e220000002100 */
[----:B------:R-:W1:Y:S01]  /*0040*/  LDCU UR5, c[0x0][0x398] ;  /* 0x00007300ff0577ac */ /* 0x000e620008000800 */
[----:B0-----:R-:W-:-:S05]  /*0050*/  IMAD R11, R11, UR4, R0 ;  /* 0x000000040b0b7c24 */ /* 0x001fca000f8e0200 */
[----:B-1----:R-:W-:-:S13]  /*0060*/  ISETP.GE.AND P0, PT, R11, UR5, PT ;  /* 0x000000050b007c0c */ /* 0x002fda000bf06270 */
[----:B------:R-:W-:Y:S05]  /*0070*/  @P0 EXIT ;  /* 0x000000000000094d */ /* 0x000fea0003800000 */
[----:B------:R-:W0:Y:S01]  /*0080*/  LDC.64 R2, c[0x0][0x380] ;  /* 0x0000e000ff027b82 */ /* 0x000e220000000a00 */
[----:B------:R-:W1:Y:S07]  /*0090*/  LDCU.64 UR4, c[0x0][0x358] ;  /* 0x00006b00ff0477ac */ /* 0x000e6e0008000a00 */
[----:B------:R-:W2:Y:S08]  /*00a0*/  LDC.64 R4, c[0x0][0x388] ;  /* 0x0000e200ff047b82 */ /* 0x000eb00000000a00 */
[----:B------:R-:W3:Y:S01]  /*00b0*/  LDC.64 R6, c[0x0][0x390] ;  /* 0x0000e400ff067b82 */ /* 0x000ee20000000a00 */
[----:B0-----:R-:W-:-:S06]  /*00c0*/  IMAD.WIDE R2, R11, 0x8, R2 ;  /* 0x000000080b027825 */ /* 0x001fcc00078e0202 */
[----:B-1----:R-:W4:Y:S01]  /*00d0*/  LDG.E.64 R2, desc[UR4][R2.64] ;  /* 0x0000000402027981 */ /* 0x002f22000c1e1b00 */
[----:B--2---:R-:W-:-:S06]  /*00e0*/  IMAD.WIDE R4, R11, 0x8, R4 ;  /* 0x000000080b047825 */ /* 0x004fcc00078e0204 */
[----:B------:R-:W4:Y:S01]  /*00f0*/  LDG.E.64 R4, desc[UR4][R4.64] ;  /* 0x0000000404047981 */ /* 0x000f22000c1e1b00 */
[----:B---3--:R-:W-:Y:S01]  /*0100*/  IMAD.WIDE R6, R11, 0x8, R6 ;  /* 0x000000080b067825 */ /* 0x008fe200078e0206 */
[----:B----4-:R-:W-:-:S07]  /*0110*/  DADD R8, R2, R4 ;  /* 0x0000000002087229 */ /* 0x010fce0000000004 */
[----:B------:R-:W-:Y:S01]  /*0120*/  STG.E.64 desc[UR4][R6.64], R8 ;  /* 0x0000000806007986 */ /* 0x000fe2000c101b04 */
[----:B------:R-:W-:Y:S05]  /*0130*/  EXIT ;  /* 0x000000000000794d */ /* 0x000fea0003800000 */
.L_x_0:
[----:B------:R-:W-:-:S00]  /*0140*/  BRA `(.L_x_0) ;  /* 0xfffffffc00fc7947 */ /* 0x000fc0000383ffff */
[----:B------:R-:W-:-:S00]  /*0150*/  NOP ;  /* 0x0000000000007918 */ /* 0x000fc00000000000 */
        /* <DEDUP_REMOVED lines=10> */
.L_x_3:


//--------------------- .text._Z10vecaddUse2PdS_S_i --------------------------
	.section	.text._Z10vecaddUse2PdS_S_i,"ax",@progbits
	.align	128
        .global         _Z10vecaddUse2PdS_S_i
        .type           _Z10vecaddUse2PdS_S_i,@function
        .size           _Z10vecaddUse2PdS_S_i,(.L_x_4 - _Z10vecaddUse2PdS_S_i)
        .other          _Z10vecaddUse2PdS_S_i,@"STO_CUDA_ENTRY STV_DEFAULT"
_Z10vecaddUse2PdS_S_i:
.text._Z10vecaddUse2PdS_S_i:
        /* <DEDUP_REMOVED lines=20> */
.L_x_1:
        /* <DEDUP_REMOVED lines=12> */
.L_x_4:


//--------------------- .text._Z10vecaddUse1PdS_S_i --------------------------
	.section	.text._Z10vecaddUse1PdS_S_i,"ax",@progbits
	.align	128
        .global         _Z10vecaddUse1PdS_S_i
        .type           _Z10vecaddUse1PdS_S_i,@function
        .size           _Z10vecaddUse1PdS_S_i,(.L_x_5 - _Z10vecaddUse1PdS_S_i)
        .other          _Z10vecaddUse1PdS_S_i,@"STO_CUDA_ENTRY STV_DEFAULT"
_Z10vecaddUse1PdS_S_i:
.text._Z10vecaddUse1PdS_S_i:
        /* <DEDUP_REMOVED lines=20> */
.L_x_2:
        /* <DEDUP_REMOVED lines=12> */
.L_x_5:


//--------------------- .nv.shared.reserved.0     --------------------------
	.section	.nv.shared.reserved.0,"aw",@nobits
	.weak		__nv_reservedSMEM_offset_0_alias
	.size		__nv_reservedSMEM_offset_0_alias, 0, 64
	.other		__nv_reservedSMEM_offset_0_alias,@"STO_CUDA_RESERVED_SHARED STV_DEFAULT"
__nv_reservedSMEM_offset_0_alias:
	.zero		0
	.zero		64


//--------------------- .nv.constant0._Z10vecaddUse3PdS_S_i --------------------------
	.section	.nv.constant0._Z10vecaddUse3PdS_S_i,"a",@progbits
	.sectionflags	@""
	.align	4
.nv.constant0._Z10vecaddUse3PdS_S_i:
	.zero		924


//--------------------- .nv.constant0._Z10vecaddUse2PdS_S_i --------------------------
	.section	.nv.constant0._Z10vecaddUse2PdS_S_i,"a",@progbits
	.sectionflags	@""
	.align	4
.nv.constant0._Z10vecaddUse2PdS_S_i:
	.zero		924


//--------------------- .nv.constant0._Z10vecaddUse1PdS_S_i --------------------------
	.section	.nv.constant0._Z10vecaddUse1PdS_S_i,"a",@progbits
	.sectionflags	@""
	.align	4
.nv.constant0._Z10vecaddUse1PdS_S_i:
	.zero		924


//--------------------- SYMBOLS --------------------------

	.type		.nv.reservedSmem.offset0,@object
	.size		.nv.reservedSmem.offset0,0x4
